//
// Generated by NVIDIA NVVM Compiler
//
// Compiler Build ID: CL-36424714
// Cuda compilation tools, release 13.0, V13.0.88
// Based on NVVM 20.0.0
//

.version 9.0
.target sm_100
.address_size 64

	// .globl	_Z11kogge_stonePfiS_
// _ZZ11kogge_stonePfiS_E4temp has been demoted

.visible .entry _Z11kogge_stonePfiS_(
	.param .u64 .ptr .align 1 _Z11kogge_stonePfiS__param_0,
	.param .u32 _Z11kogge_stonePfiS__param_1,
	.param .u64 .ptr .align 1 _Z11kogge_stonePfiS__param_2
)
{
	.reg .pred 	%p<4>;
	.reg .b32 	%r<14>;
	.reg .b32 	%f<6>;
	.reg .b64 	%rd<9>;
	// demoted variable
	.shared .align 4 .b8 _ZZ11kogge_stonePfiS_E4temp[1024];
	ld.param.u64 	%rd2, [_Z11kogge_stonePfiS__param_0];
	ld.param.u32 	%r5, [_Z11kogge_stonePfiS__param_1];
	ld.param.u64 	%rd1, [_Z11kogge_stonePfiS__param_2];
	cvta.to.global.u64 	%rd3, %rd2;
	mov.u32 	%r1, %tid.x;
	mul.wide.u32 	%rd4, %r1, 4;
	add.s64 	%rd5, %rd3, %rd4;
	ld.global.f32 	%f1, [%rd5];
	shl.b32 	%r6, %r1, 2;
	mov.u32 	%r7, _ZZ11kogge_stonePfiS_E4temp;
	add.s32 	%r2, %r7, %r6;
	st.shared.f32 	[%r2], %f1;
	bar.sync 	0;
	setp.lt.s32 	%p1, %r5, 2;
	@%p1 bra 	$L__BB0_5;
	mov.b32 	%r13, 1;
$L__BB0_2:
	bar.sync 	0;
	setp.lt.u32 	%p2, %r1, %r13;
	@%p2 bra 	$L__BB0_4;
	sub.s32 	%r9, %r1, %r13;
	shl.b32 	%r10, %r9, 2;
	add.s32 	%r12, %r7, %r10;
	ld.shared.f32 	%f2, [%r12];
	ld.shared.f32 	%f3, [%r2];
	add.f32 	%f4, %f2, %f3;
	st.shared.f32 	[%r2], %f4;
$L__BB0_4:
	shl.b32 	%r13, %r13, 1;
	setp.lt.s32 	%p3, %r13, %r5;
	@%p3 bra 	$L__BB0_2;
$L__BB0_5:
	cvta.to.global.u64 	%rd6, %rd1;
	ld.shared.f32 	%f5, [%r2];
	add.s64 	%rd8, %rd6, %rd4;
	st.global.f32 	[%rd8], %f5;
	bar.sync 	0;
	ret;

}


// ===== COMPILED SASS (sm_100) =====

	.target	sm_100

	.elftype	@"ET_EXEC"


//--------------------- .note.nv.tkinfo           --------------------------
	.section	.note.nv.tkinfo,"",@"SHT_NOTE"
	.sectionflags	@"SHF_NOTE_NV_TKINFO"
	.tkinfo
        /*0018*/ 	.word	0x00000002
        /*0030*/ 	.string	""
        /*0030*/ 	.string	"ptxas"
        /*0030*/ 	.string	"Cuda compilation tools, release 13.0, V13.0.88"
        /*0030*/ 	.string	"Build cuda_13.0.r13.0/compiler.36424714_0"
        /*0030*/ 	.string	"-arch sm_100 -m 64 "



//--------------------- .note.nv.cuinfo           --------------------------
	.section	.note.nv.cuinfo,"",@"SHT_NOTE"
	.sectionflags	@"SHF_NOTE_NV_CUINFO"
        /*0018*/ 	.short	0x0002
        /*001a*/ 	.short	0x0064
        /*001c*/ 	.short	0x0082
	.zero		2


//--------------------- .nv.info                  --------------------------
	.section	.nv.info,"",@"SHT_CUDA_INFO"
	.align	4


	//----- nvinfo : EIATTR_REGCOUNT
	.align		4
        /*0000*/ 	.byte	0x04, 0x2f
        /*0002*/ 	.short	(.L_1 - .L_0)
	.align		4
.L_0:
        /*0004*/ 	.word	index@(_Z11kogge_stonePfiS_)
        /*0008*/ 	.word	0x0000000a


	//----- nvinfo : EIATTR_FRAME_SIZE
	.align		4
.L_1:
        /*000c*/ 	.byte	0x04, 0x11
        /*000e*/ 	.short	(.L_3 - .L_2)
	.align		4
.L_2:
        /*0010*/ 	.word	index@(_Z11kogge_stonePfiS_)
        /*0014*/ 	.word	0x00000000


	//----- nvinfo : EIATTR_MIN_STACK_SIZE
	.align		4
.L_3:
        /*0018*/ 	.byte	0x04, 0x12
        /*001a*/ 	.short	(.L_5 - .L_4)
	.align		4
.L_4:
        /*001c*/ 	.word	index@(_Z11kogge_stonePfiS_)
        /*0020*/ 	.word	0x00000000
.L_5:


//--------------------- .nv.compat                --------------------------
	.section	.nv.compat,"",@"SHT_CUDA_COMPAT_INFO"
	.align	4
        /*0000*/ 	.byte	0x02, 0x09, 0x00, 0x00, 0x02, 0x02, 0x01, 0x00, 0x02, 0x05, 0x05, 0x00, 0x03, 0x07, 0x01, 0x01
        /*0010*/ 	.byte	0x02, 0x03, 0x00, 0x00, 0x02, 0x06, 0x01, 0x00, 0x04, 0x0b, 0x08, 0x00, 0x09, 0x00, 0x00, 0x00
        /*0020*/ 	.byte	0x00, 0x00, 0x00, 0x00


//--------------------- .nv.info._Z11kogge_stonePfiS_ --------------------------
	.section	.nv.info._Z11kogge_stonePfiS_,"",@"SHT_CUDA_INFO"
	.sectionflags	@""
	.align	4


	//----- nvinfo : EIATTR_CUDA_API_VERSION
	.align		4
        /*0000*/ 	.byte	0x04, 0x37
        /*0002*/ 	.short	(.L_7 - .L_6)
.L_6:
        /*0004*/ 	.word	0x00000082


	//----- nvinfo : EIATTR_KPARAM_INFO
	.align		4
.L_7:
        /*0008*/ 	.byte	0x04, 0x17
        /*000a*/ 	.short	(.L_9 - .L_8)
.L_8:
        /*000c*/ 	.word	0x00000000
        /*0010*/ 	.short	0x0002
        /*0012*/ 	.short	0x0010
        /*0014*/ 	.byte	0x00, 0xf5, 0x21, 0x00


	//----- nvinfo : EIATTR_KPARAM_INFO
	.align		4
.L_9:
        /*0018*/ 	.byte	0x04, 0x17
        /*001a*/ 	.short	(.L_11 - .L_10)
.L_10:
        /*001c*/ 	.word	0x00000000
        /*0020*/ 	.short	0x0001
        /*0022*/ 	.short	0x0008
        /*0024*/ 	.byte	0x00, 0xf0, 0x11, 0x00


	//----- nvinfo : EIATTR_KPARAM_INFO
	.align		4
.L_11:
        /*0028*/ 	.byte	0x04, 0x17
        /*002a*/ 	.short	(.L_13 - .L_12)
.L_12:
        /*002c*/ 	.word	0x00000000
        /*0030*/ 	.short	0x0000
        /*0032*/ 	.short	0x0000
        /*0034*/ 	.byte	0x00, 0xf5, 0x21, 0x00


	//----- nvinfo : EIATTR_SPARSE_MMA_MASK
	.align		4
.L_13:
        /*0038*/ 	.byte	0x03, 0x50
        /*003a*/ 	.short	0x0000


	//----- nvinfo : EIATTR_MAXREG_COUNT
	.align		4
        /*003c*/ 	.byte	0x03, 0x1b
        /*003e*/ 	.short	0x00ff


	//----- nvinfo : EIATTR_NUM_BARRIERS
	.align		4
        /*0040*/ 	.byte	0x02, 0x4c
        /*0042*/ 	.byte	0x01
	.zero		1


	//----- nvinfo : EIATTR_MERCURY_ISA_VERSION
	.align		4
        /*0044*/ 	.byte	0x03, 0x5f
        /*0046*/ 	.short	0x0101


	//----- nvinfo : EIATTR_VRC_CTA_INIT_COUNT
	.align		4
        /*0048*/ 	.byte	0x02, 0x4a
	.zero		1
	.zero		1


	//----- nvinfo : EIATTR_EXIT_INSTR_OFFSETS
	.align		4
        /*004c*/ 	.byte	0x04, 0x1c
        /*004e*/ 	.short	(.L_15 - .L_14)


	//   ....[0]....
.L_14:
        /*0050*/ 	.word	0x00000210


	//----- nvinfo : EIATTR_CBANK_PARAM_SIZE
	.align		4
.L_15:
        /*0054*/ 	.byte	0x03, 0x19
        /*0056*/ 	.short	0x0018


	//----- nvinfo : EIATTR_PARAM_CBANK
	.align		4
        /*0058*/ 	.byte	0x04, 0x0a
        /*005a*/ 	.short	(.L_17 - .L_16)
	.align		4
.L_16:
        /*005c*/ 	.word	index@(.nv.constant0._Z11kogge_stonePfiS_)
        /*0060*/ 	.short	0x0380
        /*0062*/ 	.short	0x0018


	//----- nvinfo : EIATTR_SW_WAR
	.align		4
.L_17:
        /*0064*/ 	.byte	0x04, 0x36
        /*0066*/ 	.short	(.L_19 - .L_18)
.L_18:
        /*0068*/ 	.word	0x00000008
.L_19:


//--------------------- .nv.callgraph             --------------------------
	.section	.nv.callgraph,"",@"SHT_CUDA_CALLGRAPH"
	.align	4
	.sectionentsize	8
	.align		4
        /*0000*/ 	.word	0x00000000
	.align		4
        /*0004*/ 	.word	0xffffffff
	.align		4
        /*0008*/ 	.word	0x00000000
	.align		4
        /*000c*/ 	.word	0xfffffffe
	.align		4
        /*0010*/ 	.word	0x00000000
	.align		4
        /*0014*/ 	.word	0xfffffffd
	.align		4
        /*0018*/ 	.word	0x00000000
	.align		4
        /*001c*/ 	.word	0xfffffffc


//--------------------- .text._Z11kogge_stonePfiS_ --------------------------
	.section	.text._Z11kogge_stonePfiS_,"ax",@progbits
	.align	128
        .global         _Z11kogge_stonePfiS_
        .type           _Z11kogge_stonePfiS_,@function
        .size           _Z11kogge_stonePfiS_,(.L_x_3 - _Z11kogge_stonePfiS_)
        .other          _Z11kogge_stonePfiS_,@"STO_CUDA_ENTRY STV_DEFAULT"
_Z11kogge_stonePfiS_:
.text._Z11kogge_stonePfiS_:
[----:B------:R-:W-:Y:S01]  /*0000*/  LDC R1, c[0x0][0x37c] ;  /* 0x0000df00ff017b82 */ /* 0x000fe20000000800 */
[----:B------:R-:W0:Y:S07]  /*0010*/  S2R R7, SR_TID.X ;  /* 0x0000000000077919 */ /* 0x000e2e0000002100 */
[----:B------:R-:W0:Y:S01]  /*0020*/  LDC.64 R2, c[0x0][0x380] ;  /* 0x0000e000ff027b82 */ /* 0x000e220000000a00 */
[----:B------:R-:W1:Y:S01]  /*0030*/  LDCU.64 UR6, c[0x0][0x358] ;  /* 0x00006b00ff0677ac */ /* 0x000e620008000a00 */
[----:B------:R-:W2:Y:S01]  /*0040*/  LDCU UR8, c[0x0][0x388] ;  /* 0x00007100ff0877ac */ /* 0x000ea20008000800 */
[----:B0-----:R-:W-:-:S06]  /*0050*/  IMAD.WIDE.U32 R2, R7, 0x4, R2 ;  /* 0x0000000407027825 */ /* 0x001fcc00078e0002 */
[----:B-1----:R-:W3:Y:S01]  /*0060*/  LDG.E R2, desc[UR6][R2.64] ;  /* 0x0000000602027981 */ /* 0x002ee2000c1e1900 */
[----:B------:R-:W0:Y:S01]  /*0070*/  S2UR UR5, SR_CgaCtaId ;  /* 0x00000000000579c3 */ /* 0x000e220000008800 */
[----:B------:R-:W-:Y:S01]  /*0080*/  UMOV UR4, 0x400 ;  /* 0x0000040000047882 */ /* 0x000fe20000000000 */
[----:B--2---:R-:W-:Y:S02]  /*0090*/  UISETP.GE.AND UP0, UPT, UR8, 0x2, UPT ;  /* 0x000000020800788c */ /* 0x004fe4000bf06270 */
[----:B0-----:R-:W-:-:S06]  /*00a0*/  ULEA UR4, UR5, UR4, 0x18 ;  /* 0x0000000405047291 */ /* 0x001fcc000f8ec0ff */
[----:B------:R-:W-:-:S05]  /*00b0*/  LEA R5, R7, UR4, 0x2 ;  /* 0x0000000407057c11 */ /* 0x000fca000f8e10ff */
[----:B---3--:R0:W-:Y:S01]  /*00c0*/  STS [R5], R2 ;  /* 0x0000000205007388 */ /* 0x0081e20000000800 */
[----:B------:R-:W-:Y:S06]  /*00d0*/  BAR.SYNC.DEFER_BLOCKING 0x0 ;  /* 0x0000000000007b1d */ /* 0x000fec0000010000 */
[----:B------:R-:W-:Y:S05]  /*00e0*/  BRA.U !UP0, `(.L_x_0) ;  /* 0x0000000108347547 */ /* 0x000fea000b800000 */
[----:B------:R-:W1:Y:S01]  /*00f0*/  LDCU UR8, c[0x0][0x388] ;  /* 0x00007100ff0877ac */ /* 0x000e620008000800 */
[----:B------:R-:W-:-:S05]  /*0100*/  UMOV UR5, 0x1 ;  /* 0x0000000100057882 */ /* 0x000fca0000000000 */
.L_x_1:
[----:B------:R-:W-:Y:S01]  /*0110*/  BAR.SYNC.DEFER_BLOCKING 0x0 ;  /* 0x0000000000007b1d */ /* 0x000fe20000010000 */
[----:B------:R-:W-:-:S13]  /*0120*/  ISETP.GE.U32.AND P0, PT, R7, UR5, PT ;  /* 0x0000000507007c0c */ /* 0x000fda000bf06070 */
[----:B------:R-:W-:Y:S01]  /*0130*/  @P0 IADD3 R0, PT, PT, R7, -UR5, RZ ;  /* 0x8000000507000c10 */ /* 0x000fe2000fffe0ff */
[----:B------:R-:W-:-:S03]  /*0140*/  USHF.L.U32 UR5, UR5, 0x1, URZ ;  /* 0x0000000105057899 */ /* 0x000fc600080006ff */
[----:B------:R-:W-:Y:S01]  /*0150*/  @P0 LEA R0, R0, UR4, 0x2 ;  /* 0x0000000400000c11 */ /* 0x000fe2000f8e10ff */
[----:B-1----:R-:W-:Y:S01]  /*0160*/  UISETP.GE.AND UP0, UPT, UR5, UR8, UPT ;  /* 0x000000080500728c */ /* 0x002fe2000bf06270 */
[----:B------:R-:W-:Y:S04]  /*0170*/  @P0 LDS R3, [R5] ;  /* 0x0000000005030984 */ /* 0x000fe80000000800 */
[----:B------:R-:W0:Y:S02]  /*0180*/  @P0 LDS R0, [R0] ;  /* 0x0000000000000984 */ /* 0x000e240000000800 */
[----:B0-2---:R-:W-:-:S05]  /*0190*/  @P0 FADD R2, R0, R3 ;  /* 0x0000000300020221 */ /* 0x005fca0000000000 */
[----:B------:R2:W-:Y:S01]  /*01a0*/  @P0 STS [R5], R2 ;  /* 0x0000000205000388 */ /* 0x0005e20000000800 */
[----:B------:R-:W-:Y:S05]  /*01b0*/  BRA.U !UP0, `(.L_x_1) ;  /* 0xfffffffd08d47547 */ /* 0x000fea000b83ffff */
.L_x_0:
[----:B0-2---:R-:W0:Y:S01]  /*01c0*/  LDS R5, [R5] ;  /* 0x0000000005057984 */ /* 0x005e220000000800 */
[----:B------:R-:W1:Y:S02]  /*01d0*/  LDC.64 R2, c[0x0][0x390] ;  /* 0x0000e400ff027b82 */ /* 0x000e640000000a00 */
[----:B-1----:R-:W-:-:S05]  /*01e0*/  IMAD.WIDE.U32 R2, R7, 0x4, R2 ;  /* 0x0000000407027825 */ /* 0x002fca00078e0002 */
[----:B0-----:R-:W-:Y:S01]  /*01f0*/  STG.E desc[UR6][R2.64], R5 ;  /* 0x0000000502007986 */ /* 0x001fe2000c101906 */
[----:B------:R-:W-:Y:S06]  /*0200*/  BAR.SYNC.DEFER_BLOCKING 0x0 ;  /* 0x0000000000007b1d */ /* 0x000fec0000010000 */
[----:B------:R-:W-:Y:S05]  /*0210*/  EXIT ;  /* 0x000000000000794d */ /* 0x000fea0003800000 */
.L_x_2:
[----:B------:R-:W-:-:S00]  /*0220*/  BRA `(.L_x_2) ;  /* 0xfffffffc00fc7947 */ /* 0x000fc0000383ffff */
[----:B------:R-:W-:-:S00]  /*0230*/  NOP ;  /* 0x0000000000007918 */ /* 0x000fc00000000000 */
        /* <DEDUP_REMOVED lines=12> */
.L_x_3:


//--------------------- .nv.shared._Z11kogge_stonePfiS_ --------------------------
	.section	.nv.shared._Z11kogge_stonePfiS_,"aw",@nobits
	.sectionflags	@""
	.align	4
.nv.shared._Z11kogge_stonePfiS_:
	.zero		2048


//--------------------- .nv.shared.reserved.0     --------------------------
	.section	.nv.shared.reserved.0,"aw",@nobits
	.weak		__nv_reservedSMEM_offset_0_alias
	.size		__nv_reservedSMEM_offset_0_alias, 0, 64
	.other		__nv_reservedSMEM_offset_0_alias,@"STO_CUDA_RESERVED_SHARED STV_DEFAULT"
__nv_reservedSMEM_offset_0_alias:
	.zero		0
	.zero		64


//--------------------- .nv.constant0._Z11kogge_stonePfiS_ --------------------------
	.section	.nv.constant0._Z11kogge_stonePfiS_,"a",@progbits
	.sectionflags	@""
	.align	4
.nv.constant0._Z11kogge_stonePfiS_:
	.zero		920


//--------------------- SYMBOLS --------------------------

	.type		.nv.reservedSmem.offset0,@object
	.size		.nv.reservedSmem.offset0,0x4
	.type		.nv.reservedSmem.cap,@object
	.size		.nv.reservedSmem.cap,0x4
